//
// Generated by NVIDIA NVVM Compiler
//
// Compiler Build ID: CL-36424714
// Cuda compilation tools, release 13.0, V13.0.88
// Based on NVVM 20.0.0
//

.version 9.0
.target sm_100
.address_size 64

	// .globl	dpo_batch_f32

.visible .entry dpo_batch_f32(
	.param .u64 .ptr .align 1 dpo_batch_f32_param_0,
	.param .u64 .ptr .align 1 dpo_batch_f32_param_1,
	.param .u32 dpo_batch_f32_param_2,
	.param .u32 dpo_batch_f32_param_3,
	.param .u64 .ptr .align 1 dpo_batch_f32_param_4,
	.param .u32 dpo_batch_f32_param_5,
	.param .u64 .ptr .align 1 dpo_batch_f32_param_6
)
{
	.reg .pred 	%p<6>;
	.reg .b32 	%r<24>;
	.reg .b32 	%f<16>;
	.reg .b64 	%rd<24>;

	ld.param.u64 	%rd6, [dpo_batch_f32_param_0];
	ld.param.u64 	%rd7, [dpo_batch_f32_param_1];
	ld.param.u32 	%r9, [dpo_batch_f32_param_2];
	ld.param.u32 	%r10, [dpo_batch_f32_param_3];
	ld.param.u64 	%rd8, [dpo_batch_f32_param_4];
	ld.param.u32 	%r11, [dpo_batch_f32_param_5];
	ld.param.u64 	%rd9, [dpo_batch_f32_param_6];
	mov.u32 	%r1, %ctaid.y;
	setp.ge.s32 	%p1, %r1, %r11;
	@%p1 bra 	$L__BB0_7;
	cvta.to.global.u64 	%rd10, %rd8;
	mul.wide.u32 	%rd11, %r1, 4;
	add.s64 	%rd12, %rd10, %rd11;
	ld.global.nc.u32 	%r12, [%rd12];
	cvt.s64.s32 	%rd1, %r12;
	setp.lt.s64 	%p2, %rd1, 1;
	@%p2 bra 	$L__BB0_7;
	mov.u32 	%r13, %ctaid.x;
	mov.u32 	%r2, %ntid.x;
	mov.u32 	%r14, %tid.x;
	mad.lo.s32 	%r23, %r13, %r2, %r14;
	setp.ge.s32 	%p3, %r23, %r9;
	@%p3 bra 	$L__BB0_7;
	cvt.u32.u64 	%r15, %rd1;
	shr.u32 	%r16, %r15, 1;
	cvta.to.global.u64 	%rd2, %rd7;
	cvt.rn.f32.u32 	%f4, %r15;
	mov.f32 	%f5, 0fBF800000;
	div.rn.f32 	%f1, %f5, %f4;
	cvta.to.global.u64 	%rd3, %rd6;
	cvta.to.global.u64 	%rd4, %rd9;
	not.b32 	%r17, %r16;
	cvt.s64.s32 	%rd5, %r17;
	mov.u32 	%r18, %nctaid.x;
	mul.lo.s32 	%r4, %r18, %r2;
	mul.lo.s32 	%r5, %r9, %r1;
	add.s32 	%r19, %r10, %r15;
	add.s32 	%r20, %r19, -1;
	add.s32 	%r21, %r16, 1;
	max.s32 	%r6, %r20, %r21;
$L__BB0_4:
	setp.lt.s32 	%p4, %r23, %r6;
	mov.f32 	%f15, 0f7FFFFFFF;
	@%p4 bra 	$L__BB0_6;
	cvt.s64.s32 	%rd13, %r23;
	mul.wide.s32 	%rd14, %r23, 8;
	add.s64 	%rd15, %rd2, %rd14;
	ld.global.nc.v2.f32 	{%f7, %f8}, [%rd15+8];
	sub.s64 	%rd16, %rd13, %rd1;
	shl.b64 	%rd17, %rd16, 3;
	add.s64 	%rd18, %rd2, %rd17;
	ld.global.nc.v2.f32 	{%f9, %f10}, [%rd18+8];
	sub.f32 	%f11, %f7, %f9;
	sub.f32 	%f12, %f8, %f10;
	add.s64 	%rd19, %rd13, %rd5;
	shl.b64 	%rd20, %rd19, 2;
	add.s64 	%rd21, %rd3, %rd20;
	ld.global.nc.f32 	%f13, [%rd21];
	fma.rn.f32 	%f14, %f1, %f11, %f13;
	fma.rn.f32 	%f15, %f1, %f12, %f14;
$L__BB0_6:
	add.s32 	%r22, %r23, %r5;
	mul.wide.s32 	%rd22, %r22, 4;
	add.s64 	%rd23, %rd4, %rd22;
	st.global.f32 	[%rd23], %f15;
	add.s32 	%r23, %r23, %r4;
	setp.lt.s32 	%p5, %r23, %r9;
	@%p5 bra 	$L__BB0_4;
$L__BB0_7:
	ret;

}
	// .globl	dpo_many_series_one_param_time_major_f32
.visible .entry dpo_many_series_one_param_time_major_f32(
	.param .u64 .ptr .align 1 dpo_many_series_one_param_time_major_f32_param_0,
	.param .u64 .ptr .align 1 dpo_many_series_one_param_time_major_f32_param_1,
	.param .u64 .ptr .align 1 dpo_many_series_one_param_time_major_f32_param_2,
	.param .u32 dpo_many_series_one_param_time_major_f32_param_3,
	.param .u32 dpo_many_series_one_param_time_major_f32_param_4,
	.param .u32 dpo_many_series_one_param_time_major_f32_param_5,
	.param .u64 .ptr .align 1 dpo_many_series_one_param_time_major_f32_param_6
)
{
	.reg .pred 	%p<9>;
	.reg .b32 	%r<33>;
	.reg .b32 	%f<16>;
	.reg .b64 	%rd<19>;

	ld.param.u64 	%rd4, [dpo_many_series_one_param_time_major_f32_param_0];
	ld.param.u64 	%rd5, [dpo_many_series_one_param_time_major_f32_param_1];
	ld.param.u64 	%rd6, [dpo_many_series_one_param_time_major_f32_param_2];
	ld.param.u32 	%r12, [dpo_many_series_one_param_time_major_f32_param_3];
	ld.param.u32 	%r13, [dpo_many_series_one_param_time_major_f32_param_4];
	ld.param.u32 	%r14, [dpo_many_series_one_param_time_major_f32_param_5];
	ld.param.u64 	%rd7, [dpo_many_series_one_param_time_major_f32_param_6];
	mov.u32 	%r15, %ctaid.y;
	mov.u32 	%r16, %ntid.y;
	mov.u32 	%r17, %tid.y;
	mad.lo.s32 	%r1, %r15, %r16, %r17;
	mov.u32 	%r18, %ctaid.x;
	mov.u32 	%r2, %ntid.x;
	mov.u32 	%r19, %tid.x;
	mad.lo.s32 	%r32, %r18, %r2, %r19;
	setp.ge.s32 	%p1, %r1, %r12;
	@%p1 bra 	$L__BB1_7;
	cvta.to.global.u64 	%rd8, %rd6;
	mul.wide.u32 	%rd9, %r1, 4;
	add.s64 	%rd10, %rd8, %rd9;
	ld.global.nc.u32 	%r4, [%rd10];
	setp.lt.s32 	%p2, %r4, 0;
	setp.ge.s32 	%p3, %r4, %r13;
	or.pred  	%p4, %p2, %p3;
	@%p4 bra 	$L__BB1_7;
	shr.u32 	%r20, %r14, 31;
	add.s32 	%r21, %r14, %r20;
	shr.s32 	%r22, %r21, 1;
	add.s32 	%r5, %r22, 1;
	add.s32 	%r23, %r14, %r4;
	add.s32 	%r6, %r23, -1;
	setp.ge.s32 	%p5, %r32, %r13;
	@%p5 bra 	$L__BB1_7;
	cvta.to.global.u64 	%rd1, %rd5;
	cvt.rn.f32.s32 	%f4, %r14;
	add.s32 	%r7, %r1, 1;
	mov.f32 	%f5, 0fBF800000;
	div.rn.f32 	%f1, %f5, %f4;
	cvta.to.global.u64 	%rd2, %rd4;
	cvta.to.global.u64 	%rd3, %rd7;
	mov.u32 	%r24, %nctaid.x;
	mul.lo.s32 	%r8, %r24, %r2;
	max.s32 	%r9, %r6, %r5;
$L__BB1_4:
	setp.lt.s32 	%p6, %r32, %r9;
	mov.f32 	%f15, 0f7FFFFFFF;
	@%p6 bra 	$L__BB1_6;
	mad.lo.s32 	%r25, %r32, %r12, %r7;
	setp.lt.s32 	%p7, %r32, %r14;
	sub.s32 	%r26, %r32, %r14;
	mad.lo.s32 	%r27, %r26, %r12, %r7;
	selp.b32 	%r28, 0, %r27, %p7;
	mul.wide.s32 	%rd11, %r25, 8;
	add.s64 	%rd12, %rd1, %rd11;
	ld.global.nc.v2.f32 	{%f7, %f8}, [%rd12];
	mul.wide.s32 	%rd13, %r28, 8;
	add.s64 	%rd14, %rd1, %rd13;
	ld.global.nc.v2.f32 	{%f9, %f10}, [%rd14];
	sub.f32 	%f11, %f7, %f9;
	sub.f32 	%f12, %f8, %f10;
	sub.s32 	%r29, %r32, %r5;
	mad.lo.s32 	%r30, %r29, %r12, %r1;
	mul.wide.s32 	%rd15, %r30, 4;
	add.s64 	%rd16, %rd2, %rd15;
	ld.global.nc.f32 	%f13, [%rd16];
	fma.rn.f32 	%f14, %f1, %f11, %f13;
	fma.rn.f32 	%f15, %f1, %f12, %f14;
$L__BB1_6:
	mad.lo.s32 	%r31, %r32, %r12, %r1;
	mul.wide.s32 	%rd17, %r31, 4;
	add.s64 	%rd18, %rd3, %rd17;
	st.global.f32 	[%rd18], %f15;
	add.s32 	%r32, %r32, %r8;
	setp.lt.s32 	%p8, %r32, %r13;
	@%p8 bra 	$L__BB1_4;
$L__BB1_7:
	ret;

}


// ===== COMPILED SASS (sm_100) =====

	.target	sm_100

	.elftype	@"ET_EXEC"


//--------------------- .note.nv.tkinfo           --------------------------
	.section	.note.nv.tkinfo,"",@"SHT_NOTE"
	.sectionflags	@"SHF_NOTE_NV_TKINFO"
	.tkinfo
        /*0018*/ 	.word	0x00000002
        /*0030*/ 	.string	""
        /*0030*/ 	.string	"ptxas"
        /*0030*/ 	.string	"Cuda compilation tools, release 13.0, V13.0.88"
        /*0030*/ 	.string	"Build cuda_13.0.r13.0/compiler.36424714_0"
        /*0030*/ 	.string	"-arch sm_100 -m 64 "



//--------------------- .note.nv.cuinfo           --------------------------
	.section	.note.nv.cuinfo,"",@"SHT_NOTE"
	.sectionflags	@"SHF_NOTE_NV_CUINFO"
        /*0018*/ 	.short	0x0002
        /*001a*/ 	.short	0x0064
        /*001c*/ 	.short	0x0082
	.zero		2


//--------------------- .nv.info                  --------------------------
	.section	.nv.info,"",@"SHT_CUDA_INFO"
	.align	4


	//----- nvinfo : EIATTR_REGCOUNT
	.align		4
        /*0000*/ 	.byte	0x04, 0x2f
        /*0002*/ 	.short	(.L_1 - .L_0)
	.align		4
.L_0:
        /*0004*/ 	.word	index@(dpo_batch_f32)
        /*0008*/ 	.word	0x0000001b


	//----- nvinfo : EIATTR_FRAME_SIZE
	.align		4
.L_1:
        /*000c*/ 	.byte	0x04, 0x11
        /*000e*/ 	.short	(.L_3 - .L_2)
	.align		4
.L_2:
        /*0010*/ 	.word	index@($__internal_1_$__cuda_sm3x_div_rn_noftz_f32_slowpath)
        /*0014*/ 	.word	0x00000000


	//----- nvinfo : EIATTR_FRAME_SIZE
	.align		4
.L_3:
        /*0018*/ 	.byte	0x04, 0x11
        /*001a*/ 	.short	(.L_5 - .L_4)
	.align		4
.L_4:
        /*001c*/ 	.word	index@(dpo_batch_f32)
        /*0020*/ 	.word	0x00000000


	//----- nvinfo : EIATTR_REGCOUNT
	.align		4
.L_5:
        /*0024*/ 	.byte	0x04, 0x2f
        /*0026*/ 	.short	(.L_7 - .L_6)
	.align		4
.L_6:
        /*0028*/ 	.word	index@(dpo_many_series_one_param_time_major_f32)
        /*002c*/ 	.word	0x00000019


	//----- nvinfo : EIATTR_FRAME_SIZE
	.align		4
.L_7:
        /*0030*/ 	.byte	0x04, 0x11
        /*0032*/ 	.short	(.L_9 - .L_8)
	.align		4
.L_8:
        /*0034*/ 	.word	index@($__internal_0_$__cuda_sm3x_div_rn_noftz_f32_slowpath)
        /*0038*/ 	.word	0x00000000


	//----- nvinfo : EIATTR_FRAME_SIZE
	.align		4
.L_9:
        /*003c*/ 	.byte	0x04, 0x11
        /*003e*/ 	.short	(.L_11 - .L_10)
	.align		4
.L_10:
        /*0040*/ 	.word	index@(dpo_many_series_one_param_time_major_f32)
        /*0044*/ 	.word	0x00000000


	//----- nvinfo : EIATTR_MIN_STACK_SIZE
	.align		4
.L_11:
        /*0048*/ 	.byte	0x04, 0x12
        /*004a*/ 	.short	(.L_13 - .L_12)
	.align		4
.L_12:
        /*004c*/ 	.word	index@(dpo_many_series_one_param_time_major_f32)
        /*0050*/ 	.word	0x00000000


	//----- nvinfo : EIATTR_MIN_STACK_SIZE
	.align		4
.L_13:
        /*0054*/ 	.byte	0x04, 0x12
        /*0056*/ 	.short	(.L_15 - .L_14)
	.align		4
.L_14:
        /*0058*/ 	.word	index@(dpo_batch_f32)
        /*005c*/ 	.word	0x00000000
.L_15:


//--------------------- .nv.compat                --------------------------
	.section	.nv.compat,"",@"SHT_CUDA_COMPAT_INFO"
	.align	4
        /*0000*/ 	.byte	0x02, 0x09, 0x00, 0x00, 0x02, 0x02, 0x01, 0x00, 0x02, 0x05, 0x05, 0x00, 0x03, 0x07, 0x01, 0x01
        /*0010*/ 	.byte	0x02, 0x03, 0x00, 0x00, 0x02, 0x06, 0x01, 0x00, 0x04, 0x0b, 0x08, 0x00, 0x01, 0x00, 0x00, 0x00
        /*0020*/ 	.byte	0x00, 0x00, 0x00, 0x00


//--------------------- .nv.info.dpo_many_series_one_param_time_major_f32 --------------------------
	.section	.nv.info.dpo_many_series_one_param_time_major_f32,"",@"SHT_CUDA_INFO"
	.sectionflags	@""
	.align	4


	//----- nvinfo : EIATTR_CUDA_API_VERSION
	.align		4
        /*0000*/ 	.byte	0x04, 0x37
        /*0002*/ 	.short	(.L_17 - .L_16)
.L_16:
        /*0004*/ 	.word	0x00000082


	//----- nvinfo : EIATTR_KPARAM_INFO
	.align		4
.L_17:
        /*0008*/ 	.byte	0x04, 0x17
        /*000a*/ 	.short	(.L_19 - .L_18)
.L_18:
        /*000c*/ 	.word	0x00000000
        /*0010*/ 	.short	0x0006
        /*0012*/ 	.short	0x0028
        /*0014*/ 	.byte	0x00, 0xf5, 0x21, 0x00


	//----- nvinfo : EIATTR_KPARAM_INFO
	.align		4
.L_19:
        /*0018*/ 	.byte	0x04, 0x17
        /*001a*/ 	.short	(.L_21 - .L_20)
.L_20:
        /*001c*/ 	.word	0x00000000
        /*0020*/ 	.short	0x0005
        /*0022*/ 	.short	0x0020
        /*0024*/ 	.byte	0x00, 0xf0, 0x11, 0x00


	//----- nvinfo : EIATTR_KPARAM_INFO
	.align		4
.L_21:
        /*0028*/ 	.byte	0x04, 0x17
        /*002a*/ 	.short	(.L_23 - .L_22)
.L_22:
        /*002c*/ 	.word	0x00000000
        /*0030*/ 	.short	0x0004
        /*0032*/ 	.short	0x001c
        /*0034*/ 	.byte	0x00, 0xf0, 0x11, 0x00


	//----- nvinfo : EIATTR_KPARAM_INFO
	.align		4
.L_23:
        /*0038*/ 	.byte	0x04, 0x17
        /*003a*/ 	.short	(.L_25 - .L_24)
.L_24:
        /*003c*/ 	.word	0x00000000
        /*0040*/ 	.short	0x0003
        /*0042*/ 	.short	0x0018
        /*0044*/ 	.byte	0x00, 0xf0, 0x11, 0x00


	//----- nvinfo : EIATTR_KPARAM_INFO
	.align		4
.L_25:
        /*0048*/ 	.byte	0x04, 0x17
        /*004a*/ 	.short	(.L_27 - .L_26)
.L_26:
        /*004c*/ 	.word	0x00000000
        /*0050*/ 	.short	0x0002
        /*0052*/ 	.short	0x0010
        /*0054*/ 	.byte	0x00, 0xf5, 0x21, 0x00


	//----- nvinfo : EIATTR_KPARAM_INFO
	.align		4
.L_27:
        /*0058*/ 	.byte	0x04, 0x17
        /*005a*/ 	.short	(.L_29 - .L_28)
.L_28:
        /*005c*/ 	.word	0x00000000
        /*0060*/ 	.short	0x0001
        /*0062*/ 	.short	0x0008
        /*0064*/ 	.byte	0x00, 0xf5, 0x21, 0x00


	//----- nvinfo : EIATTR_KPARAM_INFO
	.align		4
.L_29:
        /*0068*/ 	.byte	0x04, 0x17
        /*006a*/ 	.short	(.L_31 - .L_30)
.L_30:
        /*006c*/ 	.word	0x00000000
        /*0070*/ 	.short	0x0000
        /*0072*/ 	.short	0x0000
        /*0074*/ 	.byte	0x00, 0xf5, 0x21, 0x00


	//----- nvinfo : EIATTR_SPARSE_MMA_MASK
	.align		4
.L_31:
        /*0078*/ 	.byte	0x03, 0x50
        /*007a*/ 	.short	0x0000


	//----- nvinfo : EIATTR_MAXREG_COUNT
	.align		4
        /*007c*/ 	.byte	0x03, 0x1b
        /*007e*/ 	.short	0x00ff


	//----- nvinfo : EIATTR_MERCURY_ISA_VERSION
	.align		4
        /*0080*/ 	.byte	0x03, 0x5f
        /*0082*/ 	.short	0x0101


	//----- nvinfo : EIATTR_VRC_CTA_INIT_COUNT
	.align		4
        /*0084*/ 	.byte	0x02, 0x4a
	.zero		1
	.zero		1


	//----- nvinfo : EIATTR_EXIT_INSTR_OFFSETS
	.align		4
        /*0088*/ 	.byte	0x04, 0x1c
        /*008a*/ 	.short	(.L_33 - .L_32)


	//   ....[0]....
.L_32:
        /*008c*/ 	.word	0x000000b0


	//   ....[1]....
        /*0090*/ 	.word	0x00000130


	//   ....[2]....
        /*0094*/ 	.word	0x00000150


	//   ....[3]....
        /*0098*/ 	.word	0x000004a0


	//----- nvinfo : EIATTR_CRS_STACK_SIZE
	.align		4
.L_33:
        /*009c*/ 	.byte	0x04, 0x1e
        /*009e*/ 	.short	(.L_35 - .L_34)
.L_34:
        /*00a0*/ 	.word	0x00000000


	//----- nvinfo : EIATTR_CBANK_PARAM_SIZE
	.align		4
.L_35:
        /*00a4*/ 	.byte	0x03, 0x19
        /*00a6*/ 	.short	0x0030


	//----- nvinfo : EIATTR_PARAM_CBANK
	.align		4
        /*00a8*/ 	.byte	0x04, 0x0a
        /*00aa*/ 	.short	(.L_37 - .L_36)
	.align		4
.L_36:
        /*00ac*/ 	.word	index@(.nv.constant0.dpo_many_series_one_param_time_major_f32)
        /*00b0*/ 	.short	0x0380
        /*00b2*/ 	.short	0x0030


	//----- nvinfo : EIATTR_SW_WAR
	.align		4
.L_37:
        /*00b4*/ 	.byte	0x04, 0x36
        /*00b6*/ 	.short	(.L_39 - .L_38)
.L_38:
        /*00b8*/ 	.word	0x00000008
.L_39:


//--------------------- .nv.info.dpo_batch_f32    --------------------------
	.section	.nv.info.dpo_batch_f32,"",@"SHT_CUDA_INFO"
	.sectionflags	@""
	.align	4


	//----- nvinfo : EIATTR_CUDA_API_VERSION
	.align		4
        /*0000*/ 	.byte	0x04, 0x37
        /*0002*/ 	.short	(.L_41 - .L_40)
.L_40:
        /*0004*/ 	.word	0x00000082


	//----- nvinfo : EIATTR_KPARAM_INFO
	.align		4
.L_41:
        /*0008*/ 	.byte	0x04, 0x17
        /*000a*/ 	.short	(.L_43 - .L_42)
.L_42:
        /*000c*/ 	.word	0x00000000
        /*0010*/ 	.short	0x0006
        /*0012*/ 	.short	0x0028
        /*0014*/ 	.byte	0x00, 0xf5, 0x21, 0x00


	//----- nvinfo : EIATTR_KPARAM_INFO
	.align		4
.L_43:
        /*0018*/ 	.byte	0x04, 0x17
        /*001a*/ 	.short	(.L_45 - .L_44)
.L_44:
        /*001c*/ 	.word	0x00000000
        /*0020*/ 	.short	0x0005
        /*0022*/ 	.short	0x0020
        /*0024*/ 	.byte	0x00, 0xf0, 0x11, 0x00


	//----- nvinfo : EIATTR_KPARAM_INFO
	.align		4
.L_45:
        /*0028*/ 	.byte	0x04, 0x17
        /*002a*/ 	.short	(.L_47 - .L_46)
.L_46:
        /*002c*/ 	.word	0x00000000
        /*0030*/ 	.short	0x0004
        /*0032*/ 	.short	0x0018
        /*0034*/ 	.byte	0x00, 0xf5, 0x21, 0x00


	//----- nvinfo : EIATTR_KPARAM_INFO
	.align		4
.L_47:
        /*0038*/ 	.byte	0x04, 0x17
        /*003a*/ 	.short	(.L_49 - .L_48)
.L_48:
        /*003c*/ 	.word	0x00000000
        /*0040*/ 	.short	0x0003
        /*0042*/ 	.short	0x0014
        /*0044*/ 	.byte	0x00, 0xf0, 0x11, 0x00


	//----- nvinfo : EIATTR_KPARAM_INFO
	.align		4
.L_49:
        /*0048*/ 	.byte	0x04, 0x17
        /*004a*/ 	.short	(.L_51 - .L_50)
.L_50:
        /*004c*/ 	.word	0x00000000
        /*0050*/ 	.short	0x0002
        /*0052*/ 	.short	0x0010
        /*0054*/ 	.byte	0x00, 0xf0, 0x11, 0x00


	//----- nvinfo : EIATTR_KPARAM_INFO
	.align		4
.L_51:
        /*0058*/ 	.byte	0x04, 0x17
        /*005a*/ 	.short	(.L_53 - .L_52)
.L_52:
        /*005c*/ 	.word	0x00000000
        /*0060*/ 	.short	0x0001
        /*0062*/ 	.short	0x0008
        /*0064*/ 	.byte	0x00, 0xf5, 0x21, 0x00


	//----- nvinfo : EIATTR_KPARAM_INFO
	.align		4
.L_53:
        /*0068*/ 	.byte	0x04, 0x17
        /*006a*/ 	.short	(.L_55 - .L_54)
.L_54:
        /*006c*/ 	.word	0x00000000
        /*0070*/ 	.short	0x0000
        /*0072*/ 	.short	0x0000
        /*0074*/ 	.byte	0x00, 0xf5, 0x21, 0x00


	//----- nvinfo : EIATTR_SPARSE_MMA_MASK
	.align		4
.L_55:
        /*0078*/ 	.byte	0x03, 0x50
        /*007a*/ 	.short	0x0000


	//----- nvinfo : EIATTR_MAXREG_COUNT
	.align		4
        /*007c*/ 	.byte	0x03, 0x1b
        /*007e*/ 	.short	0x00ff


	//----- nvinfo : EIATTR_MERCURY_ISA_VERSION
	.align		4
        /*0080*/ 	.byte	0x03, 0x5f
        /*0082*/ 	.short	0x0101


	//----- nvinfo : EIATTR_VRC_CTA_INIT_COUNT
	.align		4
        /*0084*/ 	.byte	0x02, 0x4a
	.zero		1
	.zero		1


	//----- nvinfo : EIATTR_EXIT_INSTR_OFFSETS
	.align		4
        /*0088*/ 	.byte	0x04, 0x1c
        /*008a*/ 	.short	(.L_57 - .L_56)


	//   ....[0]....
.L_56:
        /*008c*/ 	.word	0x00000040


	//   ....[1]....
        /*0090*/ 	.word	0x000000c0


	//   ....[2]....
        /*0094*/ 	.word	0x00000130


	//   ....[3]....
        /*0098*/ 	.word	0x00000490


	//----- nvinfo : EIATTR_CRS_STACK_SIZE
	.align		4
.L_57:
        /*009c*/ 	.byte	0x04, 0x1e
        /*009e*/ 	.short	(.L_59 - .L_58)
.L_58:
        /*00a0*/ 	.word	0x00000000


	//----- nvinfo : EIATTR_CBANK_PARAM_SIZE
	.align		4
.L_59:
        /*00a4*/ 	.byte	0x03, 0x19
        /*00a6*/ 	.short	0x0030


	//----- nvinfo : EIATTR_PARAM_CBANK
	.align		4
        /*00a8*/ 	.byte	0x04, 0x0a
        /*00aa*/ 	.short	(.L_61 - .L_60)
	.align		4
.L_60:
        /*00ac*/ 	.word	index@(.nv.constant0.dpo_batch_f32)
        /*00b0*/ 	.short	0x0380
        /*00b2*/ 	.short	0x0030


	//----- nvinfo : EIATTR_SW_WAR
	.align		4
.L_61:
        /*00b4*/ 	.byte	0x04, 0x36
        /*00b6*/ 	.short	(.L_63 - .L_62)
.L_62:
        /*00b8*/ 	.word	0x00000008
.L_63:


//--------------------- .nv.callgraph             --------------------------
	.section	.nv.callgraph,"",@"SHT_CUDA_CALLGRAPH"
	.align	4
	.sectionentsize	8
	.align		4
        /*0000*/ 	.word	0x00000000
	.align		4
        /*0004*/ 	.word	0xffffffff
	.align		4
        /*0008*/ 	.word	0x00000000
	.align		4
        /*000c*/ 	.word	0xfffffffe
	.align		4
        /*0010*/ 	.word	0x00000000
	.align		4
        /*0014*/ 	.word	0xfffffffd
	.align		4
        /*0018*/ 	.word	0x00000000
	.align		4
        /*001c*/ 	.word	0xfffffffc


//--------------------- .text.dpo_many_series_one_param_time_major_f32 --------------------------
	.section	.text.dpo_many_series_one_param_time_major_f32,"ax",@progbits
	.align	128
        .global         dpo_many_series_one_param_time_major_f32
        .type           dpo_many_series_one_param_time_major_f32,@function
        .size           dpo_many_series_one_param_time_major_f32,(.L_x_24 - dpo_many_series_one_param_time_major_f32)
        .other          dpo_many_series_one_param_time_major_f32,@"STO_CUDA_ENTRY STV_DEFAULT"
dpo_many_series_one_param_time_major_f32:
.text.dpo_many_series_one_param_time_major_f32:
[----:B------:R-:W-:Y:S01]  /*0000*/  LDC R1, c[0x0][0x37c] ;  /* 0x0000df00ff017b82 */ /* 0x000fe20000000800 */
[----:B------:R-:W0:Y:S07]  /*0010*/  S2R R3, SR_TID.Y ;  /* 0x0000000000037919 */ /* 0x000e2e0000002200 */
[----:B------:R-:W0:Y:S01]  /*0020*/  S2UR UR4, SR_CTAID.Y ;  /* 0x00000000000479c3 */ /* 0x000e220000002600 */
[----:B------:R-:W1:Y:S01]  /*0030*/  LDCU UR6, c[0x0][0x398] ;  /* 0x00007300ff0677ac */ /* 0x000e620008000800 */
[----:B------:R-:W2:Y:S06]  /*0040*/  S2R R5, SR_TID.X ;  /* 0x0000000000057919 */ /* 0x000eac0000002100 */
[----:B------:R-:W0:Y:S08]  /*0050*/  LDC R4, c[0x0][0x364] ;  /* 0x0000d900ff047b82 */ /* 0x000e300000000800 */
[----:B------:R-:W2:Y:S08]  /*0060*/  S2UR UR5, SR_CTAID.X ;  /* 0x00000000000579c3 */ /* 0x000eb00000002500 */
[----:B------:R-:W2:Y:S01]  /*0070*/  LDC R16, c[0x0][0x360] ;  /* 0x0000d800ff107b82 */ /* 0x000ea20000000800 */
[----:B0-----:R-:W-:-:S05]  /*0080*/  IMAD R4, R4, UR4, R3 ;  /* 0x0000000404047c24 */ /* 0x001fca000f8e0203 */
[----:B-1----:R-:W-:Y:S01]  /*0090*/  ISETP.GE.AND P0, PT, R4, UR6, PT ;  /* 0x0000000604007c0c */ /* 0x002fe2000bf06270 */
[----:B--2---:R-:W-:-:S12]  /*00a0*/  IMAD R5, R16, UR5, R5 ;  /* 0x0000000510057c24 */ /* 0x004fd8000f8e0205 */
[----:B------:R-:W-:Y:S05]  /*00b0*/  @P0 EXIT ;  /* 0x000000000000094d */ /* 0x000fea0003800000 */
[----:B------:R-:W0:Y:S01]  /*00c0*/  LDC.64 R2, c[0x0][0x390] ;  /* 0x0000e400ff027b82 */ /* 0x000e220000000a00 */
[----:B------:R-:W1:Y:S01]  /*00d0*/  LDCU.64 UR4, c[0x0][0x358] ;  /* 0x00006b00ff0477ac */ /* 0x000e620008000a00 */
[----:B------:R-:W2:Y:S01]  /*00e0*/  LDCU UR6, c[0x0][0x39c] ;  /* 0x00007380ff0677ac */ /* 0x000ea20008000800 */
[----:B0-----:R-:W-:-:S06]  /*00f0*/  IMAD.WIDE.U32 R2, R4, 0x4, R2 ;  /* 0x0000000404027825 */ /* 0x001fcc00078e0002 */
[----:B-1----:R-:W2:Y:S02]  /*0100*/  LDG.E.CONSTANT R2, desc[UR4][R2.64] ;  /* 0x0000000402027981 */ /* 0x002ea4000c1e9900 */
[----:B--2---:R-:W-:-:S04]  /*0110*/  ISETP.GE.AND P0, PT, R2, UR6, PT ;  /* 0x0000000602007c0c */ /* 0x004fc8000bf06270 */
[----:B------:R-:W-:-:S13]  /*0120*/  ISETP.LT.OR P0, PT, R2, RZ, P0 ;  /* 0x000000ff0200720c */ /* 0x000fda0000701670 */
[----:B------:R-:W-:Y:S05]  /*0130*/  @P0 EXIT ;  /* 0x000000000000094d */ /* 0x000fea0003800000 */
[----:B------:R-:W-:-:S13]  /*0140*/  ISETP.GE.AND P0, PT, R5, UR6, PT ;  /* 0x0000000605007c0c */ /* 0x000fda000bf06270 */
[----:B------:R-:W-:Y:S05]  /*0150*/  @P0 EXIT ;  /* 0x000000000000094d */ /* 0x000fea0003800000 */
[----:B------:R-:W0:Y:S01]  /*0160*/  LDC R11, c[0x0][0x3a0] ;  /* 0x0000e800ff0b7b82 */ /* 0x000e220000000800 */
[----:B------:R-:W-:Y:S02]  /*0170*/  UMOV UR6, 0x3f800000 ;  /* 0x3f80000000067882 */ /* 0x000fe40000000000 */
[----:B------:R-:W-:Y:S01]  /*0180*/  IMAD.U32 R10, RZ, RZ, UR6 ;  /* 0x00000006ff0a7e24 */ /* 0x000fe2000f8e00ff */
[-C--:B0-----:R-:W-:Y:S02]  /*0190*/  I2FP.F32.S32 R3, R11.reuse ;  /* 0x0000000b00037245 */ /* 0x081fe40000201400 */
[----:B------:R-:W-:Y:S02]  /*01a0*/  LEA.HI R8, R11, R11, RZ, 0x1 ;  /* 0x0000000b0b087211 */ /* 0x000fe400078f08ff */
[----:B------:R-:W0:Y:S02]  /*01b0*/  MUFU.RCP R0, R3 ;  /* 0x0000000300007308 */ /* 0x000e240000001000 */
[----:B------:R-:W-:-:S06]  /*01c0*/  LEA.HI.SX32 R8, R8, 0x1, 0x1f ;  /* 0x0000000108087811 */ /* 0x000fcc00078ffaff */
[----:B------:R-:W1:Y:S01]  /*01d0*/  FCHK P0, -R10, R3 ;  /* 0x000000030a007302 */ /* 0x000e620000000100 */
[----:B0-----:R-:W-:-:S04]  /*01e0*/  FFMA R7, -R3, R0, 1 ;  /* 0x3f80000003077423 */ /* 0x001fc80000000100 */
[----:B------:R-:W-:Y:S01]  /*01f0*/  FFMA R0, R0, R7, R0 ;  /* 0x0000000700007223 */ /* 0x000fe20000000000 */
[----:B------:R-:W-:-:S03]  /*0200*/  IADD3 R7, PT, PT, R2, -0x1, R11 ;  /* 0xffffffff02077810 */ /* 0x000fc60007ffe00b */
[----:B------:R-:W-:-:S04]  /*0210*/  FFMA R9, R0, -1, RZ ;  /* 0xbf80000000097823 */ /* 0x000fc800000000ff */
[----:B------:R-:W-:-:S04]  /*0220*/  FFMA R6, -R3, R9, -1 ;  /* 0xbf80000003067423 */ /* 0x000fc80000000109 */
[----:B------:R-:W-:Y:S01]  /*0230*/  FFMA R0, R0, R6, R9 ;  /* 0x0000000600007223 */ /* 0x000fe20000000009 */
[----:B------:R-:W-:Y:S01]  /*0240*/  VIADD R6, R4, 0x1 ;  /* 0x0000000104067836 */ /* 0x000fe20000000000 */
[----:B-1----:R-:W-:Y:S06]  /*0250*/  @!P0 BRA `(.L_x_0) ;  /* 0x0000000000088947 */ /* 0x002fec0003800000 */
[----:B------:R-:W-:-:S07]  /*0260*/  MOV R2, 0x280 ;  /* 0x0000028000027802 */ /* 0x000fce0000000f00 */
[----:B------:R-:W-:Y:S05]  /*0270*/  CALL.REL.NOINC `($__internal_0_$__cuda_sm3x_div_rn_noftz_f32_slowpath) ;  /* 0x00000000008c7944 */ /* 0x000fea0003c00000 */
.L_x_0:
[----:B------:R-:W0:Y:S01]  /*0280*/  LDC.64 R2, c[0x0][0x3a8] ;  /* 0x0000ea00ff027b82 */ /* 0x000e220000000a00 */
[----:B------:R-:W1:Y:S01]  /*0290*/  LDCU UR6, c[0x0][0x370] ;  /* 0x00006e00ff0677ac */ /* 0x000e620008000800 */
[----:B------:R-:W-:Y:S01]  /*02a0*/  VIMNMX R14, PT, PT, R7, R8, !PT ;  /* 0x00000008070e7248 */ /* 0x000fe20007fe0100 */
[----:B------:R-:W2:Y:S01]  /*02b0*/  LDCU.64 UR8, c[0x0][0x398] ;  /* 0x00007300ff0877ac */ /* 0x000ea20008000a00 */
[----:B-1----:R-:W-:-:S07]  /*02c0*/  IMAD R16, R16, UR6, RZ ;  /* 0x0000000610107c24 */ /* 0x002fce000f8e02ff */
.L_x_1:
[C---:B------:R-:W-:Y:S01]  /*02d0*/  ISETP.GE.AND P0, PT, R5.reuse, R14, PT ;  /* 0x0000000e0500720c */ /* 0x040fe20003f06270 */
[----:B------:R-:W1:Y:S08]  /*02e0*/  LDC.64 R12, c[0x0][0x388] ;  /* 0x0000e200ff0c7b82 */ /* 0x000e700000000a00 */
[----:B------:R-:W3:Y:S04]  /*02f0*/  LDC.64 R10, c[0x0][0x380] ;  /* 0x0000e000ff0a7b82 */ /* 0x000ee80000000a00 */
[----:B------:R-:W-:-:S04]  /*0300*/  @P0 IMAD.IADD R9, R5, 0x1, -R8 ;  /* 0x0000000105090824 */ /* 0x000fc800078e0a08 */
[----:B------:R-:W4:Y:S08]  /*0310*/  @P0 LDC R18, c[0x0][0x3a0] ;  /* 0x0000e800ff120b82 */ /* 0x000f300000000800 */
[----:B------:R-:W5:Y:S01]  /*0320*/  @P0 LDC R15, c[0x0][0x398] ;  /* 0x0000e600ff0f0b82 */ /* 0x000f620000000800 */
[C---:B----4-:R-:W-:Y:S01]  /*0330*/  @P0 IMAD.IADD R7, R5.reuse, 0x1, -R18 ;  /* 0x0000000105070824 */ /* 0x050fe200078e0a12 */
[----:B------:R-:W-:-:S03]  /*0340*/  @P0 ISETP.GE.AND P1, PT, R5, R18, PT ;  /* 0x000000120500020c */ /* 0x000fc60003f26270 */
[-CC-:B-----5:R-:W-:Y:S02]  /*0350*/  @P0 IMAD R7, R7, R15.reuse, R6.reuse ;  /* 0x0000000f07070224 */ /* 0x1a0fe400078e0206 */
[-C--:B------:R-:W-:Y:S02]  /*0360*/  @P0 IMAD R19, R5, R15.reuse, R6 ;  /* 0x0000000f05130224 */ /* 0x080fe400078e0206 */
[----:B------:R-:W-:Y:S01]  /*0370*/  @P0 IMAD R9, R9, R15, R4 ;  /* 0x0000000f09090224 */ /* 0x000fe200078e0204 */
[----:B------:R-:W-:Y:S01]  /*0380*/  @P0 SEL R7, R7, RZ, P1 ;  /* 0x000000ff07070207 */ /* 0x000fe20000800000 */
[----:B-1----:R-:W-:-:S04]  /*0390*/  @P0 IMAD.WIDE R18, R19, 0x8, R12 ;  /* 0x0000000813120825 */ /* 0x002fc800078e020c */
[----:B------:R-:W-:Y:S02]  /*03a0*/  @P0 IMAD.WIDE R12, R7, 0x8, R12 ;  /* 0x00000008070c0825 */ /* 0x000fe400078e020c */
[----:B------:R-:W4:Y:S02]  /*03b0*/  @P0 LDG.E.64.CONSTANT R18, desc[UR4][R18.64] ;  /* 0x0000000412120981 */ /* 0x000f24000c1e9b00 */
[----:B---3--:R-:W-:Y:S02]  /*03c0*/  @P0 IMAD.WIDE R10, R9, 0x4, R10 ;  /* 0x00000004090a0825 */ /* 0x008fe400078e020a */
[----:B------:R-:W4:Y:S04]  /*03d0*/  @P0 LDG.E.64.CONSTANT R12, desc[UR4][R12.64] ;  /* 0x000000040c0c0981 */ /* 0x000f28000c1e9b00 */
[----:B------:R-:W3:Y:S01]  /*03e0*/  @P0 LDG.E.CONSTANT R10, desc[UR4][R10.64] ;  /* 0x000000040a0a0981 */ /* 0x000ee2000c1e9900 */
[----:B--2---:R-:W-:-:S02]  /*03f0*/  IMAD R21, R5, UR8, R4 ;  /* 0x0000000805157c24 */ /* 0x004fc4000f8e0204 */
[----:B------:R-:W-:Y:S02]  /*0400*/  IMAD.MOV.U32 R7, RZ, RZ, 0x7fffffff ;  /* 0x7fffffffff077424 */ /* 0x000fe400078e00ff */
[----:B0-----:R-:W-:-:S04]  /*0410*/  IMAD.WIDE R20, R21, 0x4, R2 ;  /* 0x0000000415147825 */ /* 0x001fc800078e0202 */
[----:B------:R-:W-:Y:S02]  /*0420*/  IMAD.IADD R5, R16, 0x1, R5 ;  /* 0x0000000110057824 */ /* 0x000fe400078e0205 */
[----:B----4-:R-:W-:Y:S01]  /*0430*/  @P0 FADD R9, R18, -R12 ;  /* 0x8000000c12090221 */ /* 0x010fe20000000000 */
[----:B------:R-:W-:-:S03]  /*0440*/  @P0 FADD R15, R19, -R13 ;  /* 0x8000000d130f0221 */ /* 0x000fc60000000000 */
[----:B---3--:R-:W-:-:S04]  /*0450*/  @P0 FFMA R22, R9, R0, R10 ;  /* 0x0000000009160223 */ /* 0x008fc8000000000a */
[----:B------:R-:W-:-:S05]  /*0460*/  @P0 FFMA R7, R15, R0, R22 ;  /* 0x000000000f070223 */ /* 0x000fca0000000016 */
[----:B------:R1:W-:Y:S01]  /*0470*/  STG.E desc[UR4][R20.64], R7 ;  /* 0x0000000714007986 */ /* 0x0003e2000c101904 */
[----:B------:R-:W-:-:S13]  /*0480*/  ISETP.GE.AND P0, PT, R5, UR9, PT ;  /* 0x0000000905007c0c */ /* 0x000fda000bf06270 */
[----:B-1----:R-:W-:Y:S05]  /*0490*/  @!P0 BRA `(.L_x_1) ;  /* 0xfffffffc008c8947 */ /* 0x002fea000383ffff */
[----:B------:R-:W-:Y:S05]  /*04a0*/  EXIT ;  /* 0x000000000000794d */ /* 0x000fea0003800000 */
        .weak           $__internal_0_$__cuda_sm3x_div_rn_noftz_f32_slowpath
        .type           $__internal_0_$__cuda_sm3x_div_rn_noftz_f32_slowpath,@function
        .size           $__internal_0_$__cuda_sm3x_div_rn_noftz_f32_slowpath,(.L_x_24 - $__internal_0_$__cuda_sm3x_div_rn_noftz_f32_slowpath)
$__internal_0_$__cuda_sm3x_div_rn_noftz_f32_slowpath:
[----:B------:R-:W-:Y:S02]  /*04b0*/  SHF.R.U32.HI R0, RZ, 0x17, R3 ;  /* 0x00000017ff007819 */ /* 0x000fe40000011603 */
[----:B------:R-:W-:Y:S02]  /*04c0*/  MOV R10, R3 ;  /* 0x00000003000a7202 */ /* 0x000fe40000000f00 */
[----:B------:R-:W-:-:S05]  /*04d0*/  LOP3.LUT R9, R0, 0xff, RZ, 0xc0, !PT ;  /* 0x000000ff00097812 */ /* 0x000fca00078ec0ff */
[----:B------:R-:W-:-:S05]  /*04e0*/  VIADD R11, R9, 0xffffffff ;  /* 0xffffffff090b7836 */ /* 0x000fca0000000000 */
[----:B------:R-:W-:-:S13]  /*04f0*/  ISETP.GT.U32.AND P0, PT, R11, 0xfd, PT ;  /* 0x000000fd0b00780c */ /* 0x000fda0003f04070 */
[----:B------:R-:W-:Y:S01]  /*0500*/  @!P0 IMAD.MOV.U32 R12, RZ, RZ, RZ ;  /* 0x000000ffff0c8224 */ /* 0x000fe200078e00ff */
[----:B------:R-:W-:Y:S06]  /*0510*/  @!P0 BRA `(.L_x_2) ;  /* 0x0000000000408947 */ /* 0x000fec0003800000 */
[----:B------:R-:W-:Y:S01]  /*0520*/  FSETP.GTU.FTZ.AND P0, PT, |R3|, +INF , PT ;  /* 0x7f8000000300780b */ /* 0x000fe20003f1c200 */
[----:B------:R-:W-:-:S12]  /*0530*/  IMAD.MOV.U32 R0, RZ, RZ, R3 ;  /* 0x000000ffff007224 */ /* 0x000fd800078e0003 */
[----:B------:R-:W-:Y:S05]  /*0540*/  @P0 BRA `(.L_x_3) ;  /* 0x0000000400240947 */ /* 0x000fea0003800000 */
[----:B------:R-:W-:-:S05]  /*0550*/  IMAD.MOV.U32 R3, RZ, RZ, -0x40800000 ;  /* 0xbf800000ff037424 */ /* 0x000fca00078e00ff */
[----:B------:R-:W-:-:S13]  /*0560*/  LOP3.LUT P0, RZ, R10, 0x7fffffff, R3, 0xc8, !PT ;  /* 0x7fffffff0aff7812 */ /* 0x000fda000780c803 */
[----:B------:R-:W-:Y:S05]  /*0570*/  @!P0 BRA `(.L_x_4) ;  /* 0x0000000400108947 */ /* 0x000fea0003800000 */
[----:B------:R-:W-:Y:S02]  /*0580*/  FSETP.NEU.FTZ.AND P0, PT, |R0|, +INF , PT ;  /* 0x7f8000000000780b */ /* 0x000fe40003f1d200 */
[----:B------:R-:W-:-:S04]  /*0590*/  LOP3.LUT P1, RZ, R3, 0x7fffffff, RZ, 0xc0, !PT ;  /* 0x7fffffff03ff7812 */ /* 0x000fc8000782c0ff */
[----:B------:R-:W-:-:S13]  /*05a0*/  PLOP3.LUT P0, PT, P0, P1, PT, 0x2f, 0xf2 ;  /* 0x0000000000f2781c */ /* 0x000fda0000702577 */
[----:B------:R-:W-:Y:S05]  /*05b0*/  @P0 BRA `(.L_x_5) ;  /* 0x0000000000f80947 */ /* 0x000fea0003800000 */
[----:B------:R-:W-:-:S13]  /*05c0*/  LOP3.LUT P0, RZ, R10, 0x7fffffff, RZ, 0xc0, !PT ;  /* 0x7fffffff0aff7812 */ /* 0x000fda000780c0ff */
[----:B------:R-:W-:Y:S05]  /*05d0*/  @!P0 BRA `(.L_x_6) ;  /* 0x0000000000e48947 */ /* 0x000fea0003800000 */
[----:B------:R-:W-:Y:S01]  /*05e0*/  ISETP.GE.AND P0, PT, R11, RZ, PT ;  /* 0x000000ff0b00720c */ /* 0x000fe20003f06270 */
[----:B------:R-:W-:-:S12]  /*05f0*/  IMAD.MOV.U32 R12, RZ, RZ, RZ ;  /* 0x000000ffff0c7224 */ /* 0x000fd800078e00ff */
[----:B------:R-:W-:Y:S01]  /*0600*/  @!P0 FFMA R10, R0, 1.84467440737095516160e+19, RZ ;  /* 0x5f800000000a8823 */ /* 0x000fe200000000ff */
[----:B------:R-:W-:-:S07]  /*0610*/  @!P0 VIADD R12, R12, 0x40 ;  /* 0x000000400c0c8836 */ /* 0x000fce0000000000 */
.L_x_2:
[----:B------:R-:W-:Y:S01]  /*0620*/  LEA R3, R9, 0xc0800000, 0x17 ;  /* 0xc080000009037811 */ /* 0x000fe200078eb8ff */
[----:B------:R-:W-:Y:S01]  /*0630*/  UMOV UR6, 0xbf800000 ;  /* 0xbf80000000067882 */ /* 0x000fe20000000000 */
[----:B------:R-:W-:Y:S02]  /*0640*/  IADD3 R12, PT, PT, R12, 0x7f, -R9 ;  /* 0x0000007f0c0c7810 */ /* 0x000fe40007ffe809 */
[----:B------:R-:W-:-:S04]  /*0650*/  IADD3 R10, PT, PT, -R3, R10, RZ ;  /* 0x0000000a030a7210 */ /* 0x000fc80007ffe1ff */
[----:B------:R-:W0:Y:S01]  /*0660*/  MUFU.RCP R0, R10 ;  /* 0x0000000a00007308 */ /* 0x000e220000001000 */
[----:B------:R-:W-:-:S04]  /*0670*/  FADD.FTZ R3, -R10, -RZ ;  /* 0x800000ff0a037221 */ /* 0x000fc80000010100 */
[----:B0-----:R-:W-:-:S04]  /*0680*/  FFMA R11, R0, R3, 1 ;  /* 0x3f800000000b7423 */ /* 0x001fc80000000003 */
[----:B------:R-:W-:-:S04]  /*0690*/  FFMA R0, R0, R11, R0 ;  /* 0x0000000b00007223 */ /* 0x000fc80000000000 */
[----:B------:R-:W-:-:S04]  /*06a0*/  FFMA R11, R0, UR6, RZ ;  /* 0x00000006000b7c23 */ /* 0x000fc800080000ff */
[----:B------:R-:W-:-:S04]  /*06b0*/  FFMA R14, R3, R11, UR6 ;  /* 0x00000006030e7e23 */ /* 0x000fc8000800000b */
[----:B------:R-:W-:-:S04]  /*06c0*/  FFMA R13, R0, R14, R11 ;  /* 0x0000000e000d7223 */ /* 0x000fc8000000000b */
[----:B------:R-:W-:-:S04]  /*06d0*/  FFMA R14, R3, R13, UR6 ;  /* 0x00000006030e7e23 */ /* 0x000fc8000800000d */
[----:B------:R-:W-:-:S05]  /*06e0*/  FFMA R3, R0, R14, R13 ;  /* 0x0000000e00037223 */ /* 0x000fca000000000d */
[----:B------:R-:W-:-:S04]  /*06f0*/  SHF.R.U32.HI R11, RZ, 0x17, R3 ;  /* 0x00000017ff0b7819 */ /* 0x000fc80000011603 */
[----:B------:R-:W-:-:S05]  /*0700*/  LOP3.LUT R11, R11, 0xff, RZ, 0xc0, !PT ;  /* 0x000000ff0b0b7812 */ /* 0x000fca00078ec0ff */
[----:B------:R-:W-:-:S04]  /*0710*/  IMAD.IADD R15, R11, 0x1, R12 ;  /* 0x000000010b0f7824 */ /* 0x000fc800078e020c */
[----:B------:R-:W-:-:S05]  /*0720*/  VIADD R9, R15, 0xffffffff ;  /* 0xffffffff0f097836 */ /* 0x000fca0000000000 */
[----:B------:R-:W-:-:S13]  /*0730*/  ISETP.GE.U32.AND P0, PT, R9, 0xfe, PT ;  /* 0x000000fe0900780c */ /* 0x000fda0003f06070 */
[----:B------:R-:W-:Y:S05]  /*0740*/  @!P0 BRA `(.L_x_7) ;  /* 0x0000000000808947 */ /* 0x000fea0003800000 */
[----:B------:R-:W-:-:S13]  /*0750*/  ISETP.GT.AND P0, PT, R15, 0xfe, PT ;  /* 0x000000fe0f00780c */ /* 0x000fda0003f04270 */
[----:B------:R-:W-:Y:S05]  /*0760*/  @P0 BRA `(.L_x_8) ;  /* 0x00000000006c0947 */ /* 0x000fea0003800000 */
[----:B------:R-:W-:-:S13]  /*0770*/  ISETP.GE.AND P0, PT, R15, 0x1, PT ;  /* 0x000000010f00780c */ /* 0x000fda0003f06270 */
[----:B------:R-:W-:Y:S05]  /*0780*/  @P0 BRA `(.L_x_9) ;  /* 0x0000000000980947 */ /* 0x000fea0003800000 */
[----:B------:R-:W-:Y:S02]  /*0790*/  ISETP.GE.AND P0, PT, R15, -0x18, PT ;  /* 0xffffffe80f00780c */ /* 0x000fe40003f06270 */
[----:B------:R-:W-:-:S11]  /*07a0*/  LOP3.LUT R3, R3, 0x80000000, RZ, 0xc0, !PT ;  /* 0x8000000003037812 */ /* 0x000fd600078ec0ff */
[----:B------:R-:W-:Y:S05]  /*07b0*/  @!P0 BRA `(.L_x_9) ;  /* 0x00000000008c8947 */ /* 0x000fea0003800000 */
[CC--:B------:R-:W-:Y:S01]  /*07c0*/  FFMA.RZ R9, R0.reuse, R14.reuse, R13 ;  /* 0x0000000e00097223 */ /* 0x0c0fe2000000c00d */
[C---:B------:R-:W-:Y:S01]  /*07d0*/  VIADD R11, R15.reuse, 0x20 ;  /* 0x000000200f0b7836 */ /* 0x040fe20000000000 */
[C---:B------:R-:W-:Y:S01]  /*07e0*/  ISETP.NE.AND P2, PT, R15.reuse, RZ, PT ;  /* 0x000000ff0f00720c */ /* 0x040fe20003f45270 */
[----:B------:R-:W-:Y:S01]  /*07f0*/  IMAD.MOV R12, RZ, RZ, -R15 ;  /* 0x000000ffff0c7224 */ /* 0x000fe200078e0a0f */
[----:B------:R-:W-:Y:S02]  /*0800*/  ISETP.NE.AND P1, PT, R15, RZ, PT ;  /* 0x000000ff0f00720c */ /* 0x000fe40003f25270 */
[----:B------:R-:W-:Y:S01]  /*0810*/  LOP3.LUT R10, R9, 0x7fffff, RZ, 0xc0, !PT ;  /* 0x007fffff090a7812 */ /* 0x000fe200078ec0ff */
[CCC-:B------:R-:W-:Y:S01]  /*0820*/  FFMA.RP R9, R0.reuse, R14.reuse, R13.reuse ;  /* 0x0000000e00097223 */ /* 0x1c0fe2000000800d */
[----:B------:R-:W-:Y:S02]  /*0830*/  FFMA.RM R0, R0, R14, R13 ;  /* 0x0000000e00007223 */ /* 0x000fe4000000400d */
[----:B------:R-:W-:-:S03]  /*0840*/  LOP3.LUT R10, R10, 0x800000, RZ, 0xfc, !PT ;  /* 0x008000000a0a7812 */ /* 0x000fc600078efcff */
[----:B------:R-:W-:Y:S02]  /*0850*/  FSETP.NEU.FTZ.AND P0, PT, R9, R0, PT ;  /* 0x000000000900720b */ /* 0x000fe40003f1d000 */
[----:B------:R-:W-:Y:S02]  /*0860*/  SHF.L.U32 R11, R10, R11, RZ ;  /* 0x0000000b0a0b7219 */ /* 0x000fe400000006ff */
[----:B------:R-:W-:Y:S02]  /*0870*/  SEL R9, R12, RZ, P2 ;  /* 0x000000ff0c097207 */ /* 0x000fe40001000000 */
[----:B------:R-:W-:Y:S02]  /*0880*/  ISETP.NE.AND P1, PT, R11, RZ, P1 ;  /* 0x000000ff0b00720c */ /* 0x000fe40000f25270 */
[----:B------:R-:W-:Y:S02]  /*0890*/  SHF.R.U32.HI R9, RZ, R9, R10 ;  /* 0x00000009ff097219 */ /* 0x000fe4000001160a */
[----:B------:R-:W-:-:S02]  /*08a0*/  PLOP3.LUT P0, PT, P0, P1, PT, 0xf8, 0x8f ;  /* 0x00000000008f781c */ /* 0x000fc40000703f70 */
[----:B------:R-:W-:Y:S02]  /*08b0*/  SHF.R.U32.HI R11, RZ, 0x1, R9 ;  /* 0x00000001ff0b7819 */ /* 0x000fe40000011609 */
[----:B------:R-:W-:-:S04]  /*08c0*/  SEL R0, RZ, 0x1, !P0 ;  /* 0x00000001ff007807 */ /* 0x000fc80004000000 */
[----:B------:R-:W-:-:S04]  /*08d0*/  LOP3.LUT R0, R0, 0x1, R11, 0xf8, !PT ;  /* 0x0000000100007812 */ /* 0x000fc800078ef80b */
[----:B------:R-:W-:-:S04]  /*08e0*/  LOP3.LUT R0, R0, R9, RZ, 0xc0, !PT ;  /* 0x0000000900007212 */ /* 0x000fc800078ec0ff */
[----:B------:R-:W-:-:S04]  /*08f0*/  IADD3 R0, PT, PT, R11, R0, RZ ;  /* 0x000000000b007210 */ /* 0x000fc80007ffe0ff */
[----:B------:R-:W-:Y:S01]  /*0900*/  LOP3.LUT R3, R0, R3, RZ, 0xfc, !PT ;  /* 0x0000000300037212 */ /* 0x000fe200078efcff */
[----:B------:R-:W-:Y:S06]  /*0910*/  BRA `(.L_x_9) ;  /* 0x0000000000347947 */ /* 0x000fec0003800000 */
.L_x_8:
[----:B------:R-:W-:-:S04]  /*0920*/  LOP3.LUT R3, R3, 0x80000000, RZ, 0xc0, !PT ;  /* 0x8000000003037812 */ /* 0x000fc800078ec0ff */
[----:B------:R-:W-:Y:S01]  /*0930*/  LOP3.LUT R3, R3, 0x7f800000, RZ, 0xfc, !PT ;  /* 0x7f80000003037812 */ /* 0x000fe200078efcff */
[----:B------:R-:W-:Y:S06]  /*0940*/  BRA `(.L_x_9) ;  /* 0x0000000000287947 */ /* 0x000fec0003800000 */
.L_x_7:
[----:B------:R-:W-:Y:S01]  /*0950*/  IMAD R3, R12, 0x800000, R3 ;  /* 0x008000000c037824 */ /* 0x000fe200078e0203 */
[----:B------:R-:W-:Y:S06]  /*0960*/  BRA `(.L_x_9) ;  /* 0x0000000000207947 */ /* 0x000fec0003800000 */
.L_x_6:
[----:B------:R-:W-:-:S04]  /*0970*/  LOP3.LUT R3, R10, 0x80000000, R3, 0x48, !PT ;  /* 0x800000000a037812 */ /* 0x000fc800078e4803 */
[----:B------:R-:W-:Y:S01]  /*0980*/  LOP3.LUT R3, R3, 0x7f800000, RZ, 0xfc, !PT ;  /* 0x7f80000003037812 */ /* 0x000fe200078efcff */
[----:B------:R-:W-:Y:S06]  /*0990*/  BRA `(.L_x_9) ;  /* 0x0000000000147947 */ /* 0x000fec0003800000 */
.L_x_5:
[----:B------:R-:W-:Y:S01]  /*09a0*/  LOP3.LUT R3, R10, 0x80000000, R3, 0x48, !PT ;  /* 0x800000000a037812 */ /* 0x000fe200078e4803 */
[----:B------:R-:W-:Y:S06]  /*09b0*/  BRA `(.L_x_9) ;  /* 0x00000000000c7947 */ /* 0x000fec0003800000 */
.L_x_4:
[----:B------:R-:W0:Y:S01]  /*09c0*/  MUFU.RSQ R3, -QNAN ;  /* 0xffc0000000037908 */ /* 0x000e220000001400 */
[----:B------:R-:W-:Y:S05]  /*09d0*/  BRA `(.L_x_9) ;  /* 0x0000000000047947 */ /* 0x000fea0003800000 */
.L_x_3:
[----:B------:R-:W-:-:S07]  /*09e0*/  FADD.FTZ R3, R0, -1 ;  /* 0xbf80000000037421 */ /* 0x000fce0000010000 */
.L_x_9:
[----:B0-----:R-:W-:Y:S02]  /*09f0*/  IMAD.MOV.U32 R0, RZ, RZ, R3 ;  /* 0x000000ffff007224 */ /* 0x001fe400078e0003 */
[----:B------:R-:W-:-:S04]  /*0a00*/  IMAD.MOV.U32 R3, RZ, RZ, 0x0 ;  /* 0x00000000ff037424 */ /* 0x000fc800078e00ff */
[----:B------:R-:W-:Y:S05]  /*0a10*/  RET.REL.NODEC R2 `(dpo_many_series_one_param_time_major_f32) ;  /* 0xfffffff402787950 */ /* 0x000fea0003c3ffff */
.L_x_10:
[----:B------:R-:W-:-:S00]  /*0a20*/  BRA `(.L_x_10) ;  /* 0xfffffffc00fc7947 */ /* 0x000fc0000383ffff */
[----:B------:R-:W-:-:S00]  /*0a30*/  NOP ;  /* 0x0000000000007918 */ /* 0x000fc00000000000 */
        /* <DEDUP_REMOVED lines=12> */
.L_x_24:


//--------------------- .text.dpo_batch_f32       --------------------------
	.section	.text.dpo_batch_f32,"ax",@progbits
	.align	128
        .global         dpo_batch_f32
        .type           dpo_batch_f32,@function
        .size           dpo_batch_f32,(.L_x_25 - dpo_batch_f32)
        .other          dpo_batch_f32,@"STO_CUDA_ENTRY STV_DEFAULT"
dpo_batch_f32:
.text.dpo_batch_f32:
[----:B------:R-:W-:Y:S01]  /*0000*/  LDC R1, c[0x0][0x37c] ;  /* 0x0000df00ff017b82 */ /* 0x000fe20000000800 */
[----:B------:R-:W0:Y:S01]  /*0010*/  S2R R14, SR_CTAID.Y ;  /* 0x00000000000e7919 */ /* 0x000e220000002600 */
[----:B------:R-:W0:Y:S02]  /*0020*/  LDCU UR4, c[0x0][0x3a0] ;  /* 0x00007400ff0477ac */ /* 0x000e240008000800 */
[----:B0-----:R-:W-:-:S13]  /*0030*/  ISETP.GE.AND P0, PT, R14, UR4, PT ;  /* 0x000000040e007c0c */ /* 0x001fda000bf06270 */
[----:B------:R-:W-:Y:S05]  /*0040*/  @P0 EXIT ;  /* 0x000000000000094d */ /* 0x000fea0003800000 */
[----:B------:R-:W0:Y:S01]  /*0050*/  LDC.64 R2, c[0x0][0x398] ;  /* 0x0000e600ff027b82 */ /* 0x000e220000000a00 */
[----:B------:R-:W1:Y:S01]  /*0060*/  LDCU.64 UR4, c[0x0][0x358] ;  /* 0x00006b00ff0477ac */ /* 0x000e620008000a00 */
[----:B0-----:R-:W-:-:S05]  /*0070*/  IMAD.WIDE.U32 R2, R14, 0x4, R2 ;  /* 0x000000040e027825 */ /* 0x001fca00078e0002 */
[----:B-1----:R-:W2:Y:S02]  /*0080*/  LDG.E.CONSTANT R15, desc[UR4][R2.64] ;  /* 0x00000004020f7981 */ /* 0x002ea4000c1e9900 */
[----:B--2---:R-:W-:Y:S02]  /*0090*/  ISETP.GE.U32.AND P0, PT, R15, 0x1, PT ;  /* 0x000000010f00780c */ /* 0x004fe40003f06070 */
[----:B------:R-:W-:-:S04]  /*00a0*/  SHF.R.S32.HI R16, RZ, 0x1f, R15 ;  /* 0x0000001fff107819 */ /* 0x000fc8000001140f */
[----:B------:R-:W-:-:S13]  /*00b0*/  ISETP.GE.AND.EX P0, PT, R16, RZ, PT, P0 ;  /* 0x000000ff1000720c */ /* 0x000fda0003f06300 */
[----:B------:R-:W-:Y:S05]  /*00c0*/  @!P0 EXIT ;  /* 0x000000000000894d */ /* 0x000fea0003800000 */
[----:B------:R-:W0:Y:S01]  /*00d0*/  S2R R17, SR_TID.X ;  /* 0x0000000000117919 */ /* 0x000e220000002100 */
[----:B------:R-:W0:Y:S01]  /*00e0*/  S2UR UR6, SR_CTAID.X ;  /* 0x00000000000679c3 */ /* 0x000e220000002500 */
[----:B------:R-:W1:Y:S07]  /*00f0*/  LDCU UR7, c[0x0][0x390] ;  /* 0x00007200ff0777ac */ /* 0x000e6e0008000800 */
[----:B------:R-:W0:Y:S02]  /*0100*/  LDC R22, c[0x0][0x360] ;  /* 0x0000d800ff167b82 */ /* 0x000e240000000800 */
[----:B0-----:R-:W-:-:S05]  /*0110*/  IMAD R17, R22, UR6, R17 ;  /* 0x0000000616117c24 */ /* 0x001fca000f8e0211 */
[----:B-1----:R-:W-:-:S13]  /*0120*/  ISETP.GE.AND P0, PT, R17, UR7, PT ;  /* 0x0000000711007c0c */ /* 0x002fda000bf06270 */
[----:B------:R-:W-:Y:S05]  /*0130*/  @P0 EXIT ;  /* 0x000000000000094d */ /* 0x000fea0003800000 */
[----:B------:R-:W-:Y:S01]  /*0140*/  I2FP.F32.U32 R3, R15 ;  /* 0x0000000f00037245 */ /* 0x000fe20000201000 */
[----:B------:R-:W-:Y:S01]  /*0150*/  UMOV UR6, 0x3f800000 ;  /* 0x3f80000000067882 */ /* 0x000fe20000000000 */
[----:B------:R-:W-:Y:S01]  /*0160*/  SHF.R.U32.HI R20, RZ, 0x1, R15 ;  /* 0x00000001ff147819 */ /* 0x000fe2000001160f */
[----:B------:R-:W-:Y:S01]  /*0170*/  IMAD.U32 R4, RZ, RZ, UR6 ;  /* 0x00000006ff047e24 */ /* 0x000fe2000f8e00ff */
[----:B------:R-:W0:Y:S08]  /*0180*/  MUFU.RCP R0, R3 ;  /* 0x0000000300007308 */ /* 0x000e300000001000 */
[----:B------:R-:W1:Y:S01]  /*0190*/  FCHK P0, -R4, R3 ;  /* 0x0000000304007302 */ /* 0x000e620000000100 */
[----:B0-----:R-:W-:-:S04]  /*01a0*/  FFMA R5, -R3, R0, 1 ;  /* 0x3f80000003057423 */ /* 0x001fc80000000100 */
[----:B------:R-:W-:-:S04]  /*01b0*/  FFMA R0, R0, R5, R0 ;  /* 0x0000000500007223 */ /* 0x000fc80000000000 */
[----:B------:R-:W-:-:S04]  /*01c0*/  FFMA R5, R0, -1, RZ ;  /* 0xbf80000000057823 */ /* 0x000fc800000000ff */
[----:B------:R-:W-:-:S04]  /*01d0*/  FFMA R2, -R3, R5, -1 ;  /* 0xbf80000003027423 */ /* 0x000fc80000000105 */
[----:B------:R-:W-:Y:S01]  /*01e0*/  FFMA R0, R0, R2, R5 ;  /* 0x0000000200007223 */ /* 0x000fe20000000005 */
[----:B-1----:R-:W-:Y:S06]  /*01f0*/  @!P0 BRA `(.L_x_11) ;  /* 0x0000000000088947 */ /* 0x002fec0003800000 */
[----:B------:R-:W-:-:S07]  /*0200*/  MOV R2, 0x220 ;  /* 0x0000022000027802 */ /* 0x000fce0000000f00 */
[----:B------:R-:W-:Y:S05]  /*0210*/  CALL.REL.NOINC `($__internal_1_$__cuda_sm3x_div_rn_noftz_f32_slowpath) ;  /* 0x0000000000a07944 */ /* 0x000fea0003c00000 */
.L_x_11:
[----:B------:R-:W0:Y:S01]  /*0220*/  LDCU UR7, c[0x0][0x394] ;  /* 0x00007280ff0777ac */ /* 0x000e220008000800 */
[----:B------:R-:W1:Y:S01]  /*0230*/  LDC.64 R4, c[0x0][0x388] ;  /* 0x0000e200ff047b82 */ /* 0x000e620000000a00 */
[----:B------:R-:W-:Y:S01]  /*0240*/  VIADD R7, R20, 0x1 ;  /* 0x0000000114077836 */ /* 0x000fe20000000000 */
[----:B------:R-:W-:Y:S01]  /*0250*/  LOP3.LUT R20, RZ, R20, RZ, 0x33, !PT ;  /* 0x00000014ff147212 */ /* 0x000fe200078e33ff */
[----:B------:R-:W2:Y:S01]  /*0260*/  LDCU UR6, c[0x0][0x370] ;  /* 0x00006e00ff0677ac */ /* 0x000ea20008000800 */
[----:B------:R-:W3:Y:S04]  /*0270*/  LDCU UR12, c[0x0][0x390] ;  /* 0x00007200ff0c77ac */ /* 0x000ee80008000800 */
[----:B------:R-:W4:Y:S01]  /*0280*/  LDC.64 R2, c[0x0][0x3a8] ;  /* 0x0000ea00ff027b82 */ /* 0x000f220000000a00 */
[----:B------:R-:W1:Y:S01]  /*0290*/  LDCU.128 UR8, c[0x0][0x380] ;  /* 0x00007000ff0877ac */ /* 0x000e620008000c00 */
[----:B0-----:R-:W-:-:S02]  /*02a0*/  VIADD R18, R15, UR7 ;  /* 0x000000070f127c36 */ /* 0x001fc40008000000 */
[----:B--2---:R-:W-:-:S03]  /*02b0*/  IMAD R22, R22, UR6, RZ ;  /* 0x0000000616167c24 */ /* 0x004fc6000f8e02ff */
[----:B---3--:R-:W-:-:S07]  /*02c0*/  VIADDMNMX R18, R18, 0xffffffff, R7, !PT ;  /* 0xffffffff12127846 */ /* 0x008fce0007800107 */
.L_x_14:
[----:B------:R-:W-:Y:S01]  /*02d0*/  ISETP.GE.AND P0, PT, R17, R18, PT ;  /* 0x000000121100720c */ /* 0x000fe20003f06270 */
[----:B------:R-:W-:Y:S01]  /*02e0*/  IMAD R7, R14, UR12, R17 ;  /* 0x0000000c0e077c24 */ /* 0x000fe2000f8e0211 */
[----:B------:R-:W-:Y:S01]  /*02f0*/  BSSY.RECONVERGENT B0, `(.L_x_12) ;  /* 0x0000015000007945 */ /* 0x000fe20003800200 */
[----:B------:R-:W-:Y:S02]  /*0300*/  IMAD.MOV.U32 R19, RZ, RZ, 0x7fffffff ;  /* 0x7fffffffff137424 */ /* 0x000fe400078e00ff */
[----:B----4-:R-:W-:-:S08]  /*0310*/  IMAD.WIDE R6, R7, 0x4, R2 ;  /* 0x0000000407067825 */ /* 0x010fd000078e0202 */
[----:B------:R-:W-:Y:S05]  /*0320*/  @!P0 BRA `(.L_x_13) ;  /* 0x0000000000448947 */ /* 0x000fea0003800000 */
[----:B------:R-:W-:Y:S01]  /*0330*/  SHF.R.S32.HI R9, RZ, 0x1f, R17 ;  /* 0x0000001fff097819 */ /* 0x000fe20000011411 */
[----:B-1----:R-:W-:Y:S01]  /*0340*/  IMAD.WIDE R10, R17, 0x8, R4 ;  /* 0x00000008110a7825 */ /* 0x002fe200078e0204 */
[-C--:B------:R-:W-:Y:S02]  /*0350*/  IADD3 R8, P0, PT, -R15, R17.reuse, RZ ;  /* 0x000000110f087210 */ /* 0x080fe40007f1e1ff */
[----:B------:R-:W-:-:S03]  /*0360*/  IADD3 R19, P1, PT, R20, R17, RZ ;  /* 0x0000001114137210 */ /* 0x000fc60007f3e0ff */
[----:B------:R-:W-:Y:S01]  /*0370*/  IMAD.X R13, R9, 0x1, ~R16, P0 ;  /* 0x00000001090d7824 */ /* 0x000fe200000e0e10 */
[----:B------:R-:W-:Y:S01]  /*0380*/  LEA R12, P0, R8, UR10, 0x3 ;  /* 0x0000000a080c7c11 */ /* 0x000fe2000f8018ff */
[----:B------:R-:W2:Y:S01]  /*0390*/  LDG.E.64.CONSTANT R10, desc[UR4][R10.64+0x8] ;  /* 0x000008040a0a7981 */ /* 0x000ea2000c1e9b00 */
[----:B------:R-:W-:Y:S02]  /*03a0*/  LEA.HI.X.SX32 R24, R20, R9, 0x1, P1 ;  /* 0x0000000914187211 */ /* 0x000fe400008f0eff */
[----:B------:R-:W-:Y:S02]  /*03b0*/  LEA.HI.X R13, R8, UR11, R13, 0x3, P0 ;  /* 0x0000000b080d7c11 */ /* 0x000fe400080f1c0d */
[----:B------:R-:W-:-:S04]  /*03c0*/  LEA R8, P0, R19, UR8, 0x2 ;  /* 0x0000000813087c11 */ /* 0x000fc8000f8010ff */
[----:B------:R-:W-:Y:S01]  /*03d0*/  LEA.HI.X R9, R19, UR9, R24, 0x2, P0 ;  /* 0x0000000913097c11 */ /* 0x000fe200080f1418 */
[----:B------:R-:W2:Y:S04]  /*03e0*/  LDG.E.64.CONSTANT R12, desc[UR4][R12.64+0x8] ;  /* 0x000008040c0c7981 */ /* 0x000ea8000c1e9b00 */
[----:B------:R-:W3:Y:S01]  /*03f0*/  LDG.E.CONSTANT R8, desc[UR4][R8.64] ;  /* 0x0000000408087981 */ /* 0x000ee2000c1e9900 */
[----:B--2---:R-:W-:Y:S01]  /*0400*/  FADD R19, R10, -R12 ;  /* 0x8000000c0a137221 */ /* 0x004fe20000000000 */
[----:B------:R-:W-:-:S03]  /*0410*/  FADD R21, R11, -R13 ;  /* 0x8000000d0b157221 */ /* 0x000fc60000000000 */
[----:B---3--:R-:W-:-:S04]  /*0420*/  FFMA R24, R19, R0, R8 ;  /* 0x0000000013187223 */ /* 0x008fc80000000008 */
[----:B------:R-:W-:-:S07]  /*0430*/  FFMA R19, R21, R0, R24 ;  /* 0x0000000015137223 */ /* 0x000fce0000000018 */
.L_x_13:
[----:B-1----:R-:W-:Y:S05]  /*0440*/  BSYNC.RECONVERGENT B0 ;  /* 0x0000000000007941 */ /* 0x002fea0003800200 */
.L_x_12:
[----:B------:R0:W-:Y:S01]  /*0450*/  STG.E desc[UR4][R6.64], R19 ;  /* 0x0000001306007986 */ /* 0x0001e2000c101904 */
[----:B------:R-:W-:-:S05]  /*0460*/  IMAD.IADD R17, R22, 0x1, R17 ;  /* 0x0000000116117824 */ /* 0x000fca00078e0211 */
[----:B------:R-:W-:-:S13]  /*0470*/  ISETP.GE.AND P0, PT, R17, UR12, PT ;  /* 0x0000000c11007c0c */ /* 0x000fda000bf06270 */
[----:B0-----:R-:W-:Y:S05]  /*0480*/  @!P0 BRA `(.L_x_14) ;  /* 0xfffffffc00908947 */ /* 0x001fea000383ffff */
[----:B------:R-:W-:Y:S05]  /*0490*/  EXIT ;  /* 0x000000000000794d */ /* 0x000fea0003800000 */
        .weak           $__internal_1_$__cuda_sm3x_div_rn_noftz_f32_slowpath
        .type           $__internal_1_$__cuda_sm3x_div_rn_noftz_f32_slowpath,@function
        .size           $__internal_1_$__cuda_sm3x_div_rn_noftz_f32_slowpath,(.L_x_25 - $__internal_1_$__cuda_sm3x_div_rn_noftz_f32_slowpath)
$__internal_1_$__cuda_sm3x_div_rn_noftz_f32_slowpath:
[--C-:B------:R-:W-:Y:S01]  /*04a0*/  SHF.R.U32.HI R0, RZ, 0x17, R3.reuse ;  /* 0x00000017ff007819 */ /* 0x100fe20000011603 */
[----:B------:R-:W-:-:S03]  /*04b0*/  IMAD.MOV.U32 R6, RZ, RZ, R3 ;  /* 0x000000ffff067224 */ /* 0x000fc600078e0003 */
        /* <DEDUP_REMOVED lines=21> */
.L_x_15:
[----:B------:R-:W-:Y:S01]  /*0610*/  LEA R3, R4, 0xc0800000, 0x17 ;  /* 0xc080000004037811 */ /* 0x000fe200078eb8ff */
[----:B------:R-:W-:Y:S01]  /*0620*/  UMOV UR6, 0xbf800000 ;  /* 0xbf80000000067882 */ /* 0x000fe20000000000 */
[----:B------:R-:W-:-:S03]  /*0630*/  IADD3 R4, PT, PT, R5, 0x7f, -R4 ;  /* 0x0000007f05047810 */ /* 0x000fc60007ffe804 */
[----:B------:R-:W-:-:S04]  /*0640*/  IMAD.IADD R6, R6, 0x1, -R3 ;  /* 0x0000000106067824 */ /* 0x000fc800078e0a03 */
        /* <DEDUP_REMOVED lines=22> */
[-CC-:B------:R-:W-:Y:S01]  /*07b0*/  FFMA.RZ R4, R0, R8.reuse, R9.reuse ;  /* 0x0000000800047223 */ /* 0x180fe2000000c009 */
[----:B------:R-:W-:Y:S02]  /*07c0*/  VIADD R7, R10, 0x20 ;  /* 0x000000200a077836 */ /* 0x000fe40000000000 */
[-CC-:B------:R-:W-:Y:S01]  /*07d0*/  FFMA.RM R5, R0, R8.reuse, R9.reuse ;  /* 0x0000000800057223 */ /* 0x180fe20000004009 */
[----:B------:R-:W-:Y:S02]  /*07e0*/  ISETP.NE.AND P2, PT, R10, RZ, PT ;  /* 0x000000ff0a00720c */ /* 0x000fe40003f45270 */
[----:B------:R-:W-:Y:S01]  /*07f0*/  LOP3.LUT R6, R4, 0x7fffff, RZ, 0xc0, !PT ;  /* 0x007fffff04067812 */ /* 0x000fe200078ec0ff */
[----:B------:R-:W-:Y:S01]  /*0800*/  FFMA.RP R4, R0, R8, R9 ;  /* 0x0000000800047223 */ /* 0x000fe20000008009 */
[----:B------:R-:W-:Y:S01]  /*0810*/  IMAD.MOV R0, RZ, RZ, -R10 ;  /* 0x000000ffff007224 */ /* 0x000fe200078e0a0a */
[----:B------:R-:W-:Y:S02]  /*0820*/  ISETP.NE.AND P1, PT, R10, RZ, PT ;  /* 0x000000ff0a00720c */ /* 0x000fe40003f25270 */
[----:B------:R-:W-:-:S02]  /*0830*/  LOP3.LUT R6, R6, 0x800000, RZ, 0xfc, !PT ;  /* 0x0080000006067812 */ /* 0x000fc400078efcff */
        /* <DEDUP_REMOVED lines=9> */
[----:B------:R-:W-:-:S05]  /*08d0*/  LOP3.LUT R0, R0, R5, RZ, 0xc0, !PT ;  /* 0x0000000500007212 */ /* 0x000fca00078ec0ff */
[----:B------:R-:W-:-:S05]  /*08e0*/  IMAD.IADD R0, R7, 0x1, R0 ;  /* 0x0000000107007824 */ /* 0x000fca00078e0200 */
[----:B------:R-:W-:Y:S01]  /*08f0*/  LOP3.LUT R3, R0, R3, RZ, 0xfc, !PT ;  /* 0x0000000300037212 */ /* 0x000fe200078efcff */
[----:B------:R-:W-:Y:S06]  /*0900*/  BRA `(.L_x_22) ;  /* 0x0000000000347947 */ /* 0x000fec0003800000 */
.L_x_21:
[----:B------:R-:W-:-:S04]  /*0910*/  LOP3.LUT R3, R3, 0x80000000, RZ, 0xc0, !PT ;  /* 0x8000000003037812 */ /* 0x000fc800078ec0ff */
[----:B------:R-:W-:Y:S01]  /*0920*/  LOP3.LUT R3, R3, 0x7f800000, RZ, 0xfc, !PT ;  /* 0x7f80000003037812 */ /* 0x000fe200078efcff */
[----:B------:R-:W-:Y:S06]  /*0930*/  BRA `(.L_x_22) ;  /* 0x0000000000287947 */ /* 0x000fec0003800000 */
.L_x_20:
[----:B------:R-:W-:Y:S01]  /*0940*/  IMAD R3, R4, 0x800000, R3 ;  /* 0x0080000004037824 */ /* 0x000fe200078e0203 */
[----:B------:R-:W-:Y:S06]  /*0950*/  BRA `(.L_x_22) ;  /* 0x0000000000207947 */ /* 0x000fec0003800000 */
.L_x_19:
[----:B------:R-:W-:-:S04]  /*0960*/  LOP3.LUT R3, R6, 0x80000000, R3, 0x48, !PT ;  /* 0x8000000006037812 */ /* 0x000fc800078e4803 */
[----:B------:R-:W-:Y:S01]  /*0970*/  LOP3.LUT R3, R3, 0x7f800000, RZ, 0xfc, !PT ;  /* 0x7f80000003037812 */ /* 0x000fe200078efcff */
[----:B------:R-:W-:Y:S06]  /*0980*/  BRA `(.L_x_22) ;  /* 0x0000000000147947 */ /* 0x000fec0003800000 */
.L_x_18:
[----:B------:R-:W-:Y:S01]  /*0990*/  LOP3.LUT R3, R6, 0x80000000, R3, 0x48, !PT ;  /* 0x8000000006037812 */ /* 0x000fe200078e4803 */
[----:B------:R-:W-:Y:S06]  /*09a0*/  BRA `(.L_x_22) ;  /* 0x00000000000c7947 */ /* 0x000fec0003800000 */
.L_x_17:
[----:B------:R-:W0:Y:S01]  /*09b0*/  MUFU.RSQ R3, -QNAN ;  /* 0xffc0000000037908 */ /* 0x000e220000001400 */
[----:B------:R-:W-:Y:S05]  /*09c0*/  BRA `(.L_x_22) ;  /* 0x0000000000047947 */ /* 0x000fea0003800000 */
.L_x_16:
[----:B------:R-:W-:-:S07]  /*09d0*/  FADD.FTZ R3, R0, -1 ;  /* 0xbf80000000037421 */ /* 0x000fce0000010000 */
.L_x_22:
[----:B0-----:R-:W-:Y:S02]  /*09e0*/  IMAD.MOV.U32 R0, RZ, RZ, R3 ;  /* 0x000000ffff007224 */ /* 0x001fe400078e0003 */
[----:B------:R-:W-:-:S04]  /*09f0*/  IMAD.MOV.U32 R3, RZ, RZ, 0x0 ;  /* 0x00000000ff037424 */ /* 0x000fc800078e00ff */
[----:B------:R-:W-:Y:S05]  /*0a00*/  RET.REL.NODEC R2 `(dpo_batch_f32) ;  /* 0xfffffff4027c7950 */ /* 0x000fea0003c3ffff */
.L_x_23:
        /* <DEDUP_REMOVED lines=15> */
.L_x_25:


//--------------------- .nv.shared.reserved.0     --------------------------
	.section	.nv.shared.reserved.0,"aw",@nobits
	.weak		__nv_reservedSMEM_offset_0_alias
	.size		__nv_reservedSMEM_offset_0_alias, 0, 64
	.other		__nv_reservedSMEM_offset_0_alias,@"STO_CUDA_RESERVED_SHARED STV_DEFAULT"
__nv_reservedSMEM_offset_0_alias:
	.zero		0
	.zero		64


//--------------------- .nv.constant0.dpo_many_series_one_param_time_major_f32 --------------------------
	.section	.nv.constant0.dpo_many_series_one_param_time_major_f32,"a",@progbits
	.sectionflags	@""
	.align	4
.nv.constant0.dpo_many_series_one_param_time_major_f32:
	.zero		944


//--------------------- .nv.constant0.dpo_batch_f32 --------------------------
	.section	.nv.constant0.dpo_batch_f32,"a",@progbits
	.sectionflags	@""
	.align	4
.nv.constant0.dpo_batch_f32:
	.zero		944


//--------------------- SYMBOLS --------------------------

	.type		.nv.reservedSmem.offset0,@object
	.size		.nv.reservedSmem.offset0,0x4
